//
// Generated by NVIDIA NVVM Compiler
//
// Compiler Build ID: CL-36424714
// Cuda compilation tools, release 13.0, V13.0.88
// Based on NVVM 20.0.0
//

.version 9.0
.target sm_100
.address_size 64

	// .globl	_Z17convolutionKernelPiS_iiPf

.visible .entry _Z17convolutionKernelPiS_iiPf(
	.param .u64 .ptr .align 1 _Z17convolutionKernelPiS_iiPf_param_0,
	.param .u64 .ptr .align 1 _Z17convolutionKernelPiS_iiPf_param_1,
	.param .u32 _Z17convolutionKernelPiS_iiPf_param_2,
	.param .u32 _Z17convolutionKernelPiS_iiPf_param_3,
	.param .u64 .ptr .align 1 _Z17convolutionKernelPiS_iiPf_param_4
)
{
	.reg .pred 	%p<8>;
	.reg .b32 	%r<30>;
	.reg .b32 	%f<28>;
	.reg .b64 	%rd<16>;

	ld.param.u64 	%rd1, [_Z17convolutionKernelPiS_iiPf_param_0];
	ld.param.u64 	%rd2, [_Z17convolutionKernelPiS_iiPf_param_1];
	ld.param.u32 	%r4, [_Z17convolutionKernelPiS_iiPf_param_2];
	ld.param.u32 	%r5, [_Z17convolutionKernelPiS_iiPf_param_3];
	ld.param.u64 	%rd3, [_Z17convolutionKernelPiS_iiPf_param_4];
	mov.u32 	%r7, %ctaid.x;
	mov.u32 	%r8, %ntid.x;
	mov.u32 	%r9, %tid.x;
	mad.lo.s32 	%r10, %r7, %r8, %r9;
	mov.u32 	%r11, %ctaid.y;
	mov.u32 	%r12, %ntid.y;
	mov.u32 	%r13, %tid.y;
	mad.lo.s32 	%r14, %r11, %r12, %r13;
	setp.eq.s32 	%p1, %r14, 0;
	add.s32 	%r15, %r5, -1;
	setp.ge.s32 	%p2, %r14, %r15;
	or.pred  	%p3, %p1, %p2;
	setp.lt.s32 	%p4, %r10, 1;
	or.pred  	%p5, %p4, %p3;
	add.s32 	%r16, %r4, -1;
	setp.ge.s32 	%p6, %r10, %r16;
	or.pred  	%p7, %p5, %p6;
	@%p7 bra 	$L__BB0_2;
	cvta.to.global.u64 	%rd4, %rd1;
	cvta.to.global.u64 	%rd5, %rd3;
	cvta.to.global.u64 	%rd6, %rd2;
	mad.lo.s32 	%r17, %r4, %r14, %r10;
	not.b32 	%r18, %r4;
	add.s32 	%r19, %r17, %r18;
	mul.wide.s32 	%rd7, %r19, 4;
	add.s64 	%rd8, %rd4, %rd7;
	ld.global.u32 	%r20, [%rd8];
	cvt.rn.f32.s32 	%f1, %r20;
	ld.global.f32 	%f2, [%rd5];
	add.s64 	%rd9, %rd8, 4;
	ld.global.u32 	%r21, [%rd8+4];
	cvt.rn.f32.s32 	%f3, %r21;
	ld.global.f32 	%f4, [%rd5+4];
	mul.f32 	%f5, %f4, %f3;
	ld.global.u32 	%r22, [%rd8+8];
	cvt.rn.f32.s32 	%f6, %r22;
	ld.global.f32 	%f7, [%rd5+8];
	mul.wide.s32 	%rd10, %r4, 4;
	add.s64 	%rd11, %rd9, %rd10;
	add.s64 	%rd12, %rd8, %rd10;
	ld.global.u32 	%r23, [%rd12];
	cvt.rn.f32.s32 	%f8, %r23;
	ld.global.f32 	%f9, [%rd5+12];
	ld.global.u32 	%r24, [%rd11];
	cvt.rn.f32.s32 	%f10, %r24;
	ld.global.f32 	%f11, [%rd5+16];
	ld.global.u32 	%r25, [%rd11+4];
	cvt.rn.f32.s32 	%f12, %r25;
	ld.global.f32 	%f13, [%rd5+20];
	add.s64 	%rd13, %rd11, %rd10;
	ld.global.u32 	%r26, [%rd13+-4];
	cvt.rn.f32.s32 	%f14, %r26;
	ld.global.f32 	%f15, [%rd5+24];
	ld.global.u32 	%r27, [%rd13];
	cvt.rn.f32.s32 	%f16, %r27;
	ld.global.f32 	%f17, [%rd5+28];
	ld.global.u32 	%r28, [%rd13+4];
	cvt.rn.f32.s32 	%f18, %r28;
	ld.global.f32 	%f19, [%rd5+32];
	fma.rn.f32 	%f20, %f2, %f1, %f5;
	fma.rn.f32 	%f21, %f7, %f6, %f20;
	fma.rn.f32 	%f22, %f9, %f8, %f21;
	fma.rn.f32 	%f23, %f11, %f10, %f22;
	fma.rn.f32 	%f24, %f13, %f12, %f23;
	fma.rn.f32 	%f25, %f15, %f14, %f24;
	fma.rn.f32 	%f26, %f17, %f16, %f25;
	fma.rn.f32 	%f27, %f19, %f18, %f26;
	cvt.rzi.s32.f32 	%r29, %f27;
	mul.wide.s32 	%rd14, %r17, 4;
	add.s64 	%rd15, %rd6, %rd14;
	st.global.u32 	[%rd15], %r29;
$L__BB0_2:
	ret;

}


// ===== COMPILED SASS (sm_100) =====

	.target	sm_100

	.elftype	@"ET_EXEC"


//--------------------- .note.nv.tkinfo           --------------------------
	.section	.note.nv.tkinfo,"",@"SHT_NOTE"
	.sectionflags	@"SHF_NOTE_NV_TKINFO"
	.tkinfo
        /*0018*/ 	.word	0x00000002
        /*0030*/ 	.string	""
        /*0030*/ 	.string	"ptxas"
        /*0030*/ 	.string	"Cuda compilation tools, release 13.0, V13.0.88"
        /*0030*/ 	.string	"Build cuda_13.0.r13.0/compiler.36424714_0"
        /*0030*/ 	.string	"-arch sm_100 -m 64 "



//--------------------- .note.nv.cuinfo           --------------------------
	.section	.note.nv.cuinfo,"",@"SHT_NOTE"
	.sectionflags	@"SHF_NOTE_NV_CUINFO"
        /*0018*/ 	.short	0x0002
        /*001a*/ 	.short	0x0064
        /*001c*/ 	.short	0x0082
	.zero		2


//--------------------- .nv.info                  --------------------------
	.section	.nv.info,"",@"SHT_CUDA_INFO"
	.align	4


	//----- nvinfo : EIATTR_REGCOUNT
	.align		4
        /*0000*/ 	.byte	0x04, 0x2f
        /*0002*/ 	.short	(.L_1 - .L_0)
	.align		4
.L_0:
        /*0004*/ 	.word	index@(_Z17convolutionKernelPiS_iiPf)
        /*0008*/ 	.word	0x0000001d


	//----- nvinfo : EIATTR_FRAME_SIZE
	.align		4
.L_1:
        /*000c*/ 	.byte	0x04, 0x11
        /*000e*/ 	.short	(.L_3 - .L_2)
	.align		4
.L_2:
        /*0010*/ 	.word	index@(_Z17convolutionKernelPiS_iiPf)
        /*0014*/ 	.word	0x00000000


	//----- nvinfo : EIATTR_MIN_STACK_SIZE
	.align		4
.L_3:
        /*0018*/ 	.byte	0x04, 0x12
        /*001a*/ 	.short	(.L_5 - .L_4)
	.align		4
.L_4:
        /*001c*/ 	.word	index@(_Z17convolutionKernelPiS_iiPf)
        /*0020*/ 	.word	0x00000000
.L_5:


//--------------------- .nv.compat                --------------------------
	.section	.nv.compat,"",@"SHT_CUDA_COMPAT_INFO"
	.align	4
        /*0000*/ 	.byte	0x02, 0x09, 0x00, 0x00, 0x02, 0x02, 0x01, 0x00, 0x02, 0x05, 0x05, 0x00, 0x03, 0x07, 0x01, 0x01
        /*0010*/ 	.byte	0x02, 0x03, 0x00, 0x00, 0x02, 0x06, 0x01, 0x00, 0x04, 0x0b, 0x08, 0x00, 0x09, 0x00, 0x00, 0x00
        /*0020*/ 	.byte	0x00, 0x00, 0x00, 0x00


//--------------------- .nv.info._Z17convolutionKernelPiS_iiPf --------------------------
	.section	.nv.info._Z17convolutionKernelPiS_iiPf,"",@"SHT_CUDA_INFO"
	.sectionflags	@""
	.align	4


	//----- nvinfo : EIATTR_CUDA_API_VERSION
	.align		4
        /*0000*/ 	.byte	0x04, 0x37
        /*0002*/ 	.short	(.L_7 - .L_6)
.L_6:
        /*0004*/ 	.word	0x00000082


	//----- nvinfo : EIATTR_KPARAM_INFO
	.align		4
.L_7:
        /*0008*/ 	.byte	0x04, 0x17
        /*000a*/ 	.short	(.L_9 - .L_8)
.L_8:
        /*000c*/ 	.word	0x00000000
        /*0010*/ 	.short	0x0004
        /*0012*/ 	.short	0x0018
        /*0014*/ 	.byte	0x00, 0xf5, 0x21, 0x00


	//----- nvinfo : EIATTR_KPARAM_INFO
	.align		4
.L_9:
        /*0018*/ 	.byte	0x04, 0x17
        /*001a*/ 	.short	(.L_11 - .L_10)
.L_10:
        /*001c*/ 	.word	0x00000000
        /*0020*/ 	.short	0x0003
        /*0022*/ 	.short	0x0014
        /*0024*/ 	.byte	0x00, 0xf0, 0x11, 0x00


	//----- nvinfo : EIATTR_KPARAM_INFO
	.align		4
.L_11:
        /*0028*/ 	.byte	0x04, 0x17
        /*002a*/ 	.short	(.L_13 - .L_12)
.L_12:
        /*002c*/ 	.word	0x00000000
        /*0030*/ 	.short	0x0002
        /*0032*/ 	.short	0x0010
        /*0034*/ 	.byte	0x00, 0xf0, 0x11, 0x00


	//----- nvinfo : EIATTR_KPARAM_INFO
	.align		4
.L_13:
        /*0038*/ 	.byte	0x04, 0x17
        /*003a*/ 	.short	(.L_15 - .L_14)
.L_14:
        /*003c*/ 	.word	0x00000000
        /*0040*/ 	.short	0x0001
        /*0042*/ 	.short	0x0008
        /*0044*/ 	.byte	0x00, 0xf5, 0x21, 0x00


	//----- nvinfo : EIATTR_KPARAM_INFO
	.align		4
.L_15:
        /*0048*/ 	.byte	0x04, 0x17
        /*004a*/ 	.short	(.L_17 - .L_16)
.L_16:
        /*004c*/ 	.word	0x00000000
        /*0050*/ 	.short	0x0000
        /*0052*/ 	.short	0x0000
        /*0054*/ 	.byte	0x00, 0xf5, 0x21, 0x00


	//----- nvinfo : EIATTR_SPARSE_MMA_MASK
	.align		4
.L_17:
        /*0058*/ 	.byte	0x03, 0x50
        /*005a*/ 	.short	0x0000


	//----- nvinfo : EIATTR_MAXREG_COUNT
	.align		4
        /*005c*/ 	.byte	0x03, 0x1b
        /*005e*/ 	.short	0x00ff


	//----- nvinfo : EIATTR_MERCURY_ISA_VERSION
	.align		4
        /*0060*/ 	.byte	0x03, 0x5f
        /*0062*/ 	.short	0x0101


	//----- nvinfo : EIATTR_VRC_CTA_INIT_COUNT
	.align		4
        /*0064*/ 	.byte	0x02, 0x4a
	.zero		1
	.zero		1


	//----- nvinfo : EIATTR_EXIT_INSTR_OFFSETS
	.align		4
        /*0068*/ 	.byte	0x04, 0x1c
        /*006a*/ 	.short	(.L_19 - .L_18)


	//   ....[0]....
.L_18:
        /*006c*/ 	.word	0x00000100


	//   ....[1]....
        /*0070*/ 	.word	0x00000420


	//----- nvinfo : EIATTR_CBANK_PARAM_SIZE
	.align		4
.L_19:
        /*0074*/ 	.byte	0x03, 0x19
        /*0076*/ 	.short	0x0020


	//----- nvinfo : EIATTR_PARAM_CBANK
	.align		4
        /*0078*/ 	.byte	0x04, 0x0a
        /*007a*/ 	.short	(.L_21 - .L_20)
	.align		4
.L_20:
        /*007c*/ 	.word	index@(.nv.constant0._Z17convolutionKernelPiS_iiPf)
        /*0080*/ 	.short	0x0380
        /*0082*/ 	.short	0x0020


	//----- nvinfo : EIATTR_SW_WAR
	.align		4
.L_21:
        /*0084*/ 	.byte	0x04, 0x36
        /*0086*/ 	.short	(.L_23 - .L_22)
.L_22:
        /*0088*/ 	.word	0x00000008
.L_23:


//--------------------- .nv.callgraph             --------------------------
	.section	.nv.callgraph,"",@"SHT_CUDA_CALLGRAPH"
	.align	4
	.sectionentsize	8
	.align		4
        /*0000*/ 	.word	0x00000000
	.align		4
        /*0004*/ 	.word	0xffffffff
	.align		4
        /*0008*/ 	.word	0x00000000
	.align		4
        /*000c*/ 	.word	0xfffffffe
	.align		4
        /*0010*/ 	.word	0x00000000
	.align		4
        /*0014*/ 	.word	0xfffffffd
	.align		4
        /*0018*/ 	.word	0x00000000
	.align		4
        /*001c*/ 	.word	0xfffffffc


//--------------------- .text._Z17convolutionKernelPiS_iiPf --------------------------
	.section	.text._Z17convolutionKernelPiS_iiPf,"ax",@progbits
	.align	128
        .global         _Z17convolutionKernelPiS_iiPf
        .type           _Z17convolutionKernelPiS_iiPf,@function
        .size           _Z17convolutionKernelPiS_iiPf,(.L_x_1 - _Z17convolutionKernelPiS_iiPf)
        .other          _Z17convolutionKernelPiS_iiPf,@"STO_CUDA_ENTRY STV_DEFAULT"
_Z17convolutionKernelPiS_iiPf:
.text._Z17convolutionKernelPiS_iiPf:
[----:B------:R-:W-:Y:S01]  /*0000*/  LDC R1, c[0x0][0x37c] ;  /* 0x0000df00ff017b82 */ /* 0x000fe20000000800 */
[----:B------:R-:W0:Y:S07]  /*0010*/  S2R R7, SR_TID.Y ;  /* 0x0000000000077919 */ /* 0x000e2e0000002200 */
[----:B------:R-:W1:Y:S01]  /*0020*/  LDC R2, c[0x0][0x360] ;  /* 0x0000d800ff027b82 */ /* 0x000e620000000800 */
[----:B------:R-:W1:Y:S07]  /*0030*/  S2R R3, SR_TID.X ;  /* 0x0000000000037919 */ /* 0x000e6e0000002100 */
[----:B------:R-:W0:Y:S08]  /*0040*/  S2UR UR5, SR_CTAID.Y ;  /* 0x00000000000579c3 */ /* 0x000e300000002600 */
[----:B------:R-:W0:Y:S08]  /*0050*/  LDC R0, c[0x0][0x364] ;  /* 0x0000d900ff007b82 */ /* 0x000e300000000800 */
[----:B------:R-:W2:Y:S08]  /*0060*/  LDC.64 R4, c[0x0][0x390] ;  /* 0x0000e400ff047b82 */ /* 0x000eb00000000a00 */
[----:B------:R-:W1:Y:S01]  /*0070*/  S2UR UR4, SR_CTAID.X ;  /* 0x00000000000479c3 */ /* 0x000e620000002500 */
[----:B0-----:R-:W-:Y:S01]  /*0080*/  IMAD R0, R0, UR5, R7 ;  /* 0x0000000500007c24 */ /* 0x001fe2000f8e0207 */
[----:B--2---:R-:W-:-:S04]  /*0090*/  IADD3 R5, PT, PT, R5, -0x1, RZ ;  /* 0xffffffff05057810 */ /* 0x004fc80007ffe0ff */
[----:B------:R-:W-:Y:S01]  /*00a0*/  ISETP.GE.AND P0, PT, R0, R5, PT ;  /* 0x000000050000720c */ /* 0x000fe20003f06270 */
[----:B-1----:R-:W-:-:S03]  /*00b0*/  IMAD R5, R2, UR4, R3 ;  /* 0x0000000402057c24 */ /* 0x002fc6000f8e0203 */
[----:B------:R-:W-:Y:S02]  /*00c0*/  ISETP.EQ.OR P0, PT, R0, RZ, P0 ;  /* 0x000000ff0000720c */ /* 0x000fe40000702670 */
[----:B------:R-:W-:Y:S02]  /*00d0*/  IADD3 R2, PT, PT, R4, -0x1, RZ ;  /* 0xffffffff04027810 */ /* 0x000fe40007ffe0ff */
[----:B------:R-:W-:-:S04]  /*00e0*/  ISETP.LT.OR P0, PT, R5, 0x1, P0 ;  /* 0x000000010500780c */ /* 0x000fc80000701670 */
[----:B------:R-:W-:-:S13]  /*00f0*/  ISETP.GE.OR P0, PT, R5, R2, P0 ;  /* 0x000000020500720c */ /* 0x000fda0000706670 */
[----:B------:R-:W-:Y:S05]  /*0100*/  @P0 EXIT ;  /* 0x000000000000094d */ /* 0x000fea0003800000 */
[----:B------:R-:W0:Y:S01]  /*0110*/  LDC.64 R14, c[0x0][0x380] ;  /* 0x0000e000ff0e7b82 */ /* 0x000e220000000a00 */
[----:B------:R-:W1:Y:S01]  /*0120*/  LDCU.64 UR4, c[0x0][0x358] ;  /* 0x00006b00ff0477ac */ /* 0x000e620008000a00 */
[-C--:B------:R-:W-:Y:S01]  /*0130*/  IMAD R0, R0, R4.reuse, R5 ;  /* 0x0000000400007224 */ /* 0x080fe200078e0205 */
[----:B------:R-:W-:-:S04]  /*0140*/  LOP3.LUT R5, RZ, R4, RZ, 0x33, !PT ;  /* 0x00000004ff057212 */ /* 0x000fc800078e33ff */
[----:B------:R-:W-:Y:S01]  /*0150*/  IADD3 R5, PT, PT, R0, R5, RZ ;  /* 0x0000000500057210 */ /* 0x000fe20007ffe0ff */
[----:B------:R-:W2:Y:S04]  /*0160*/  LDC.64 R2, c[0x0][0x398] ;  /* 0x0000e600ff027b82 */ /* 0x000ea80000000a00 */
[----:B0-----:R-:W-:-:S05]  /*0170*/  IMAD.WIDE R14, R5, 0x4, R14 ;  /* 0x00000004050e7825 */ /* 0x001fca00078e020e */
[----:B-1----:R-:W3:Y:S01]  /*0180*/  LDG.E R24, desc[UR4][R14.64+0x4] ;  /* 0x000004040e187981 */ /* 0x002ee2000c1e1900 */
[----:B------:R-:W-:-:S03]  /*0190*/  IMAD.WIDE R8, R4, 0x4, R14 ;  /* 0x0000000404087825 */ /* 0x000fc600078e020e */
[----:B------:R-:W4:Y:S04]  /*01a0*/  LDG.E R23, desc[UR4][R14.64] ;  /* 0x000000040e177981 */ /* 0x000f28000c1e1900 */
[----:B--2---:R-:W2:Y:S04]  /*01b0*/  LDG.E R6, desc[UR4][R2.64+0x4] ;  /* 0x0000040402067981 */ /* 0x004ea8000c1e1900 */
[----:B------:R-:W5:Y:S04]  /*01c0*/  LDG.E R26, desc[UR4][R14.64+0x8] ;  /* 0x000008040e1a7981 */ /* 0x000f68000c1e1900 */
[----:B------:R-:W5:Y:S04]  /*01d0*/  LDG.E R13, desc[UR4][R2.64] ;  /* 0x00000004020d7981 */ /* 0x000f68000c1e1900 */
[----:B------:R-:W5:Y:S04]  /*01e0*/  LDG.E R10, desc[UR4][R8.64] ;  /* 0x00000004080a7981 */ /* 0x000f68000c1e1900 */
[----:B------:R-:W5:Y:S01]  /*01f0*/  LDG.E R12, desc[UR4][R2.64+0x8] ;  /* 0x00000804020c7981 */ /* 0x000f62000c1e1900 */
[----:B------:R-:W-:-:S03]  /*0200*/  IMAD.WIDE R4, R4, 0x4, R8 ;  /* 0x0000000404047825 */ /* 0x000fc600078e0208 */
[----:B------:R-:W5:Y:S04]  /*0210*/  LDG.E R7, desc[UR4][R8.64+0x4] ;  /* 0x0000040408077981 */ /* 0x000f68000c1e1900 */
        /* <DEDUP_REMOVED lines=9> */
[----:B------:R0:W5:Y:S02]  /*02b0*/  LDG.E R21, desc[UR4][R2.64+0x20] ;  /* 0x0000200402157981 */ /* 0x000164000c1e1900 */
[----:B0-----:R-:W0:Y:S02]  /*02c0*/  LDC.64 R2, c[0x0][0x388] ;  /* 0x0000e200ff027b82 */ /* 0x001e240000000a00 */
[----:B0-----:R-:W-:Y:S01]  /*02d0*/  IMAD.WIDE R2, R0, 0x4, R2 ;  /* 0x0000000400027825 */ /* 0x001fe200078e0202 */
[----:B---3--:R-:W-:-:S02]  /*02e0*/  I2FP.F32.S32 R25, R24 ;  /* 0x0000001800197245 */ /* 0x008fc40000201400 */
[----:B----4-:R-:W-:-:S03]  /*02f0*/  I2FP.F32.S32 R24, R23 ;  /* 0x0000001700187245 */ /* 0x010fc60000201400 */
[----:B--2---:R-:W-:Y:S01]  /*0300*/  FMUL R25, R25, R6 ;  /* 0x0000000619197220 */ /* 0x004fe20000400000 */
[----:B-----5:R-:W-:-:S03]  /*0310*/  I2FP.F32.S32 R9, R26 ;  /* 0x0000001a00097245 */ /* 0x020fc60000201400 */
[----:B------:R-:W-:Y:S01]  /*0320*/  FFMA R24, R24, R13, R25 ;  /* 0x0000000d18187223 */ /* 0x000fe20000000019 */
[----:B------:R-:W-:-:S03]  /*0330*/  I2FP.F32.S32 R10, R10 ;  /* 0x0000000a000a7245 */ /* 0x000fc60000201400 */
        /* <DEDUP_REMOVED lines=10> */
[----:B------:R-:W-:-:S04]  /*03e0*/  FFMA R7, R14, R17, R7 ;  /* 0x000000110e077223 */ /* 0x000fc80000000007 */
[----:B------:R-:W-:-:S06]  /*03f0*/  FFMA R7, R16, R21, R7 ;  /* 0x0000001510077223 */ /* 0x000fcc0000000007 */
[----:B------:R-:W0:Y:S02]  /*0400*/  F2I.TRUNC.NTZ R7, R7 ;  /* 0x0000000700077305 */ /* 0x000e24000020f100 */
[----:B0-----:R-:W-:Y:S01]  /*0410*/  STG.E desc[UR4][R2.64], R7 ;  /* 0x0000000702007986 */ /* 0x001fe2000c101904 */
[----:B------:R-:W-:Y:S05]  /*0420*/  EXIT ;  /* 0x000000000000794d */ /* 0x000fea0003800000 */
.L_x_0:
[----:B------:R-:W-:-:S00]  /*0430*/  BRA `(.L_x_0) ;  /* 0xfffffffc00fc7947 */ /* 0x000fc0000383ffff */
[----:B------:R-:W-:-:S00]  /*0440*/  NOP ;  /* 0x0000000000007918 */ /* 0x000fc00000000000 */
        /* <DEDUP_REMOVED lines=11> */
.L_x_1:


//--------------------- .nv.shared.reserved.0     --------------------------
	.section	.nv.shared.reserved.0,"aw",@nobits
	.weak		__nv_reservedSMEM_offset_0_alias
	.size		__nv_reservedSMEM_offset_0_alias, 0, 64
	.other		__nv_reservedSMEM_offset_0_alias,@"STO_CUDA_RESERVED_SHARED STV_DEFAULT"
__nv_reservedSMEM_offset_0_alias:
	.zero		0
	.zero		64


//--------------------- .nv.constant0._Z17convolutionKernelPiS_iiPf --------------------------
	.section	.nv.constant0._Z17convolutionKernelPiS_iiPf,"a",@progbits
	.sectionflags	@""
	.align	4
.nv.constant0._Z17convolutionKernelPiS_iiPf:
	.zero		928


//--------------------- SYMBOLS --------------------------

	.type		.nv.reservedSmem.offset0,@object
	.size		.nv.reservedSmem.offset0,0x4
